//
// Generated by NVIDIA NVVM Compiler
//
// Compiler Build ID: CL-36424714
// Cuda compilation tools, release 13.0, V13.0.88
// Based on NVVM 20.0.0
//

.version 9.0
.target sm_100
.address_size 64

	// .globl	_Z12naive_reduceIfEvPT_i

.visible .entry _Z12naive_reduceIfEvPT_i(
	.param .u64 .ptr .align 1 _Z12naive_reduceIfEvPT_i_param_0,
	.param .u32 _Z12naive_reduceIfEvPT_i_param_1
)
{
	.reg .pred 	%p<4>;
	.reg .b32 	%r<6>;
	.reg .b32 	%f<3>;
	.reg .b64 	%rd<5>;

	ld.param.u64 	%rd1, [_Z12naive_reduceIfEvPT_i_param_0];
	ld.param.u32 	%r2, [_Z12naive_reduceIfEvPT_i_param_1];
	mov.u32 	%r3, %tid.x;
	mov.u32 	%r4, %ntid.x;
	mov.u32 	%r5, %ctaid.x;
	mad.lo.s32 	%r1, %r4, %r5, %r3;
	setp.ge.s32 	%p1, %r1, %r2;
	setp.eq.s32 	%p2, %r1, 0;
	or.pred  	%p3, %p2, %p1;
	@%p3 bra 	$L__BB0_2;
	cvta.to.global.u64 	%rd2, %rd1;
	mul.wide.s32 	%rd3, %r1, 4;
	add.s64 	%rd4, %rd2, %rd3;
	ld.global.f32 	%f1, [%rd4];
	atom.global.add.f32 	%f2, [%rd2], %f1;
$L__BB0_2:
	ret;

}


// ===== COMPILED SASS (sm_100) =====

	.target	sm_100

	.elftype	@"ET_EXEC"


//--------------------- .note.nv.tkinfo           --------------------------
	.section	.note.nv.tkinfo,"",@"SHT_NOTE"
	.sectionflags	@"SHF_NOTE_NV_TKINFO"
	.tkinfo
        /*0018*/ 	.word	0x00000002
        /*0030*/ 	.string	""
        /*0030*/ 	.string	"ptxas"
        /*0030*/ 	.string	"Cuda compilation tools, release 13.0, V13.0.88"
        /*0030*/ 	.string	"Build cuda_13.0.r13.0/compiler.36424714_0"
        /*0030*/ 	.string	"-arch sm_100 -m 64 "



//--------------------- .note.nv.cuinfo           --------------------------
	.section	.note.nv.cuinfo,"",@"SHT_NOTE"
	.sectionflags	@"SHF_NOTE_NV_CUINFO"
        /*0018*/ 	.short	0x0002
        /*001a*/ 	.short	0x0064
        /*001c*/ 	.short	0x0082
	.zero		2


//--------------------- .nv.info                  --------------------------
	.section	.nv.info,"",@"SHT_CUDA_INFO"
	.align	4


	//----- nvinfo : EIATTR_REGCOUNT
	.align		4
        /*0000*/ 	.byte	0x04, 0x2f
        /*0002*/ 	.short	(.L_1 - .L_0)
	.align		4
.L_0:
        /*0004*/ 	.word	index@(_Z12naive_reduceIfEvPT_i)
        /*0008*/ 	.word	0x00000008


	//----- nvinfo : EIATTR_FRAME_SIZE
	.align		4
.L_1:
        /*000c*/ 	.byte	0x04, 0x11
        /*000e*/ 	.short	(.L_3 - .L_2)
	.align		4
.L_2:
        /*0010*/ 	.word	index@(_Z12naive_reduceIfEvPT_i)
        /*0014*/ 	.word	0x00000000


	//----- nvinfo : EIATTR_MIN_STACK_SIZE
	.align		4
.L_3:
        /*0018*/ 	.byte	0x04, 0x12
        /*001a*/ 	.short	(.L_5 - .L_4)
	.align		4
.L_4:
        /*001c*/ 	.word	index@(_Z12naive_reduceIfEvPT_i)
        /*0020*/ 	.word	0x00000000
.L_5:


//--------------------- .nv.compat                --------------------------
	.section	.nv.compat,"",@"SHT_CUDA_COMPAT_INFO"
	.align	4
        /*0000*/ 	.byte	0x02, 0x09, 0x00, 0x00, 0x02, 0x02, 0x01, 0x00, 0x02, 0x05, 0x05, 0x00, 0x03, 0x07, 0x01, 0x01
        /*0010*/ 	.byte	0x02, 0x03, 0x00, 0x00, 0x02, 0x06, 0x01, 0x00, 0x04, 0x0b, 0x08, 0x00, 0x09, 0x00, 0x00, 0x00
        /*0020*/ 	.byte	0x00, 0x00, 0x00, 0x00


//--------------------- .nv.info._Z12naive_reduceIfEvPT_i --------------------------
	.section	.nv.info._Z12naive_reduceIfEvPT_i,"",@"SHT_CUDA_INFO"
	.sectionflags	@""
	.align	4


	//----- nvinfo : EIATTR_CUDA_API_VERSION
	.align		4
        /*0000*/ 	.byte	0x04, 0x37
        /*0002*/ 	.short	(.L_7 - .L_6)
.L_6:
        /*0004*/ 	.word	0x00000082


	//----- nvinfo : EIATTR_KPARAM_INFO
	.align		4
.L_7:
        /*0008*/ 	.byte	0x04, 0x17
        /*000a*/ 	.short	(.L_9 - .L_8)
.L_8:
        /*000c*/ 	.word	0x00000000
        /*0010*/ 	.short	0x0001
        /*0012*/ 	.short	0x0008
        /*0014*/ 	.byte	0x00, 0xf0, 0x11, 0x00


	//----- nvinfo : EIATTR_KPARAM_INFO
	.align		4
.L_9:
        /*0018*/ 	.byte	0x04, 0x17
        /*001a*/ 	.short	(.L_11 - .L_10)
.L_10:
        /*001c*/ 	.word	0x00000000
        /*0020*/ 	.short	0x0000
        /*0022*/ 	.short	0x0000
        /*0024*/ 	.byte	0x00, 0xf5, 0x21, 0x00


	//----- nvinfo : EIATTR_SPARSE_MMA_MASK
	.align		4
.L_11:
        /*0028*/ 	.byte	0x03, 0x50
        /*002a*/ 	.short	0x0000


	//----- nvinfo : EIATTR_MAXREG_COUNT
	.align		4
        /*002c*/ 	.byte	0x03, 0x1b
        /*002e*/ 	.short	0x00ff


	//----- nvinfo : EIATTR_MERCURY_ISA_VERSION
	.align		4
        /*0030*/ 	.byte	0x03, 0x5f
        /*0032*/ 	.short	0x0101


	//----- nvinfo : EIATTR_VRC_CTA_INIT_COUNT
	.align		4
        /*0034*/ 	.byte	0x02, 0x4a
	.zero		1
	.zero		1


	//----- nvinfo : EIATTR_EXIT_INSTR_OFFSETS
	.align		4
        /*0038*/ 	.byte	0x04, 0x1c
        /*003a*/ 	.short	(.L_13 - .L_12)


	//   ....[0]....
.L_12:
        /*003c*/ 	.word	0x00000080


	//   ....[1]....
        /*0040*/ 	.word	0x000000f0


	//----- nvinfo : EIATTR_CBANK_PARAM_SIZE
	.align		4
.L_13:
        /*0044*/ 	.byte	0x03, 0x19
        /*0046*/ 	.short	0x000c


	//----- nvinfo : EIATTR_PARAM_CBANK
	.align		4
        /*0048*/ 	.byte	0x04, 0x0a
        /*004a*/ 	.short	(.L_15 - .L_14)
	.align		4
.L_14:
        /*004c*/ 	.word	index@(.nv.constant0._Z12naive_reduceIfEvPT_i)
        /*0050*/ 	.short	0x0380
        /*0052*/ 	.short	0x000c


	//----- nvinfo : EIATTR_SW_WAR
	.align		4
.L_15:
        /*0054*/ 	.byte	0x04, 0x36
        /*0056*/ 	.short	(.L_17 - .L_16)
.L_16:
        /*0058*/ 	.word	0x00000008
.L_17:


//--------------------- .nv.callgraph             --------------------------
	.section	.nv.callgraph,"",@"SHT_CUDA_CALLGRAPH"
	.align	4
	.sectionentsize	8
	.align		4
        /*0000*/ 	.word	0x00000000
	.align		4
        /*0004*/ 	.word	0xffffffff
	.align		4
        /*0008*/ 	.word	0x00000000
	.align		4
        /*000c*/ 	.word	0xfffffffe
	.align		4
        /*0010*/ 	.word	0x00000000
	.align		4
        /*0014*/ 	.word	0xfffffffd
	.align		4
        /*0018*/ 	.word	0x00000000
	.align		4
        /*001c*/ 	.word	0xfffffffc


//--------------------- .text._Z12naive_reduceIfEvPT_i --------------------------
	.section	.text._Z12naive_reduceIfEvPT_i,"ax",@progbits
	.align	128
        .global         _Z12naive_reduceIfEvPT_i
        .type           _Z12naive_reduceIfEvPT_i,@function
        .size           _Z12naive_reduceIfEvPT_i,(.L_x_1 - _Z12naive_reduceIfEvPT_i)
        .other          _Z12naive_reduceIfEvPT_i,@"STO_CUDA_ENTRY STV_DEFAULT"
_Z12naive_reduceIfEvPT_i:
.text._Z12naive_reduceIfEvPT_i:
[----:B------:R-:W-:Y:S01]  /*0000*/  LDC R1, c[0x0][0x37c] ;  /* 0x0000df00ff017b82 */ /* 0x000fe20000000800 */
[----:B------:R-:W0:Y:S01]  /*0010*/  S2R R5, SR_TID.X ;  /* 0x0000000000057919 */ /* 0x000e220000002100 */
[----:B------:R-:W0:Y:S01]  /*0020*/  LDCU UR4, c[0x0][0x360] ;  /* 0x00006c00ff0477ac */ /* 0x000e220008000800 */
[----:B------:R-:W0:Y:S01]  /*0030*/  S2R R0, SR_CTAID.X ;  /* 0x0000000000007919 */ /* 0x000e220000002500 */
[----:B------:R-:W1:Y:S01]  /*0040*/  LDCU UR5, c[0x0][0x388] ;  /* 0x00007100ff0577ac */ /* 0x000e620008000800 */
[----:B0-----:R-:W-:-:S05]  /*0050*/  IMAD R5, R0, UR4, R5 ;  /* 0x0000000400057c24 */ /* 0x001fca000f8e0205 */
[----:B-1----:R-:W-:-:S04]  /*0060*/  ISETP.GE.AND P0, PT, R5, UR5, PT ;  /* 0x0000000505007c0c */ /* 0x002fc8000bf06270 */
[----:B------:R-:W-:-:S13]  /*0070*/  ISETP.EQ.OR P0, PT, R5, RZ, P0 ;  /* 0x000000ff0500720c */ /* 0x000fda0000702670 */
[----:B------:R-:W-:Y:S05]  /*0080*/  @P0 EXIT ;  /* 0x000000000000094d */ /* 0x000fea0003800000 */
[----:B------:R-:W0:Y:S01]  /*0090*/  LDC.64 R2, c[0x0][0x380] ;  /* 0x0000e000ff027b82 */ /* 0x000e220000000a00 */
[----:B------:R-:W1:Y:S01]  /*00a0*/  LDCU.64 UR4, c[0x0][0x358] ;  /* 0x00006b00ff0477ac */ /* 0x000e620008000a00 */
[----:B0-----:R-:W-:-:S06]  /*00b0*/  IMAD.WIDE R2, R5, 0x4, R2 ;  /* 0x0000000405027825 */ /* 0x001fcc00078e0202 */
[----:B-1----:R-:W2:Y:S01]  /*00c0*/  LDG.E R3, desc[UR4][R2.64] ;  /* 0x0000000402037981 */ /* 0x002ea2000c1e1900 */
[----:B------:R-:W2:Y:S03]  /*00d0*/  LDC.64 R4, c[0x0][0x380] ;  /* 0x0000e000ff047b82 */ /* 0x000ea60000000a00 */
[----:B--2---:R-:W-:Y:S01]  /*00e0*/  REDG.E.ADD.F32.FTZ.RN.STRONG.GPU desc[UR4][R4.64], R3 ;  /* 0x00000003040079a6 */ /* 0x004fe2000c12f304 */
[----:B------:R-:W-:Y:S05]  /*00f0*/  EXIT ;  /* 0x000000000000794d */ /* 0x000fea0003800000 */
.L_x_0:
[----:B------:R-:W-:-:S00]  /*0100*/  BRA `(.L_x_0) ;  /* 0xfffffffc00fc7947 */ /* 0x000fc0000383ffff */
[----:B------:R-:W-:-:S00]  /*0110*/  NOP ;  /* 0x0000000000007918 */ /* 0x000fc00000000000 */
        /* <DEDUP_REMOVED lines=14> */
.L_x_1:


//--------------------- .nv.shared.reserved.0     --------------------------
	.section	.nv.shared.reserved.0,"aw",@nobits
	.weak		__nv_reservedSMEM_offset_0_alias
	.size		__nv_reservedSMEM_offset_0_alias, 0, 64
	.other		__nv_reservedSMEM_offset_0_alias,@"STO_CUDA_RESERVED_SHARED STV_DEFAULT"
__nv_reservedSMEM_offset_0_alias:
	.zero		0
	.zero		64


//--------------------- .nv.constant0._Z12naive_reduceIfEvPT_i --------------------------
	.section	.nv.constant0._Z12naive_reduceIfEvPT_i,"a",@progbits
	.sectionflags	@""
	.align	4
.nv.constant0._Z12naive_reduceIfEvPT_i:
	.zero		908


//--------------------- SYMBOLS --------------------------

	.type		.nv.reservedSmem.offset0,@object
	.size		.nv.reservedSmem.offset0,0x4
